	.headerflags	@"EF_CUDA_TEXMODE_UNIFIED EF_CUDA_64BIT_ADDRESS EF_CUDA_ACCELERATORS EF_CUDA_SM90 EF_CUDA_VIRTUAL_SM(EF_CUDA_SM90)"
	.elftype	@"ET_EXEC"


//--------------------- .nv.info                  --------------------------
	.section	.nv.info,"",@"SHT_CUDA_INFO"
	.align	4


	//----- nvinfo : EIATTR_REGCOUNT
	.align		4
        /*0000*/ 	.byte	0x04, 0x2f
        /*0002*/ 	.short	(.L_3 - .L_2)
	.align		4
.L_2:
        /*0004*/ 	.word	index@(triton_poi_fused__native_batch_norm_legit_no_training_convolution_37)
        /*0008*/ 	.word	0x00000020


	//----- nvinfo : EIATTR_MIN_STACK_SIZE
	.align		4
.L_3:
        /*000c*/ 	.byte	0x04, 0x12
        /*000e*/ 	.short	(.L_5 - .L_4)
	.align		4
.L_4:
        /*0010*/ 	.word	index@(triton_poi_fused__native_batch_norm_legit_no_training_convolution_37)
        /*0014*/ 	.word	0x00000000


	//----- nvinfo : EIATTR_FRAME_SIZE
	.align		4
.L_5:
        /*0018*/ 	.byte	0x04, 0x11
        /*001a*/ 	.short	(.L_7 - .L_6)
	.align		4
.L_6:
        /*001c*/ 	.word	index@(triton_poi_fused__native_batch_norm_legit_no_training_convolution_37)
        /*0020*/ 	.word	0x00000000


	//----- nvinfo : EIATTR_MIN_STACK_SIZE
	.align		4
.L_7:
        /*0024*/ 	.byte	0x04, 0x12
        /*0026*/ 	.short	(.L_9 - .L_8)
	.align		4
.L_8:
        /*0028*/ 	.word	index@(triton_poi_fused__native_batch_norm_legit_no_training_convolution_37)
        /*002c*/ 	.word	0x00000000
.L_9:


//--------------------- .nv.info.triton_poi_fused__native_batch_norm_legit_no_training_convolution_37 --------------------------
	.section	.nv.info.triton_poi_fused__native_batch_norm_legit_no_training_convolution_37,"",@"SHT_CUDA_INFO"
	.sectionflags	@""
	.align	4


	//----- nvinfo : EIATTR_CUDA_API_VERSION
	.align		4
        /*0000*/ 	.byte	0x04, 0x37
        /*0002*/ 	.short	(.L_11 - .L_10)
.L_10:
        /*0004*/ 	.word	0x0000007c


	//----- nvinfo : EIATTR_KPARAM_INFO
	.align		4
.L_11:
        /*0008*/ 	.byte	0x04, 0x17
        /*000a*/ 	.short	(.L_13 - .L_12)
.L_12:
        /*000c*/ 	.word	0x00000000
        /*0010*/ 	.short	0x0007
        /*0012*/ 	.short	0x0038
        /*0014*/ 	.byte	0x00, 0xf0, 0x11, 0x00


	//----- nvinfo : EIATTR_KPARAM_INFO
	.align		4
.L_13:
        /*0018*/ 	.byte	0x04, 0x17
        /*001a*/ 	.short	(.L_15 - .L_14)
.L_14:
        /*001c*/ 	.word	0x00000000
        /*0020*/ 	.short	0x0006
        /*0022*/ 	.short	0x0030
        /*0024*/ 	.byte	0x00, 0xf4, 0x21, 0x00


	//----- nvinfo : EIATTR_KPARAM_INFO
	.align		4
.L_15:
        /*0028*/ 	.byte	0x04, 0x17
        /*002a*/ 	.short	(.L_17 - .L_16)
.L_16:
        /*002c*/ 	.word	0x00000000
        /*0030*/ 	.short	0x0005
        /*0032*/ 	.short	0x0028
        /*0034*/ 	.byte	0x00, 0xf4, 0x21, 0x00


	//----- nvinfo : EIATTR_KPARAM_INFO
	.align		4
.L_17:
        /*0038*/ 	.byte	0x04, 0x17
        /*003a*/ 	.short	(.L_19 - .L_18)
.L_18:
        /*003c*/ 	.word	0x00000000
        /*0040*/ 	.short	0x0004
        /*0042*/ 	.short	0x0020
        /*0044*/ 	.byte	0x00, 0xf4, 0x21, 0x00


	//----- nvinfo : EIATTR_KPARAM_INFO
	.align		4
.L_19:
        /*0048*/ 	.byte	0x04, 0x17
        /*004a*/ 	.short	(.L_21 - .L_20)
.L_20:
        /*004c*/ 	.word	0x00000000
        /*0050*/ 	.short	0x0003
        /*0052*/ 	.short	0x0018
        /*0054*/ 	.byte	0x00, 0xf4, 0x21, 0x00


	//----- nvinfo : EIATTR_KPARAM_INFO
	.align		4
.L_21:
        /*0058*/ 	.byte	0x04, 0x17
        /*005a*/ 	.short	(.L_23 - .L_22)
.L_22:
        /*005c*/ 	.word	0x00000000
        /*0060*/ 	.short	0x0002
        /*0062*/ 	.short	0x0010
        /*0064*/ 	.byte	0x00, 0xf4, 0x21, 0x00


	//----- nvinfo : EIATTR_KPARAM_INFO
	.align		4
.L_23:
        /*0068*/ 	.byte	0x04, 0x17
        /*006a*/ 	.short	(.L_25 - .L_24)
.L_24:
        /*006c*/ 	.word	0x00000000
        /*0070*/ 	.short	0x0001
        /*0072*/ 	.short	0x0008
        /*0074*/ 	.byte	0x00, 0xf4, 0x21, 0x00


	//----- nvinfo : EIATTR_KPARAM_INFO
	.align		4
.L_25:
        /*0078*/ 	.byte	0x04, 0x17
        /*007a*/ 	.short	(.L_27 - .L_26)
.L_26:
        /*007c*/ 	.word	0x00000000
        /*0080*/ 	.short	0x0000
        /*0082*/ 	.short	0x0000
        /*0084*/ 	.byte	0x00, 0xf4, 0x21, 0x00


	//----- nvinfo : EIATTR_SPARSE_MMA_MASK
	.align		4
.L_27:
        /*0088*/ 	.byte	0x03, 0x50
        /*008a*/ 	.short	0x0000


	//----- nvinfo : EIATTR_MAXREG_COUNT
	.align		4
        /*008c*/ 	.byte	0x03, 0x1b
        /*008e*/ 	.short	0x00ff


	//----- nvinfo : EIATTR_EXIT_INSTR_OFFSETS
	.align		4
        /*0090*/ 	.byte	0x04, 0x1c
        /*0092*/ 	.short	(.L_29 - .L_28)


	//   ....[0]....
.L_28:
        /*0094*/ 	.word	0x000006e0


	//----- nvinfo : EIATTR_REQNTID
	.align		4
.L_29:
        /*0098*/ 	.byte	0x04, 0x10
        /*009a*/ 	.short	(.L_31 - .L_30)
.L_30:
        /*009c*/ 	.word	0x00000080
        /*00a0*/ 	.word	0x00000001
        /*00a4*/ 	.word	0x00000001


	//----- nvinfo : EIATTR_CBANK_PARAM_SIZE
	.align		4
.L_31:
        /*00a8*/ 	.byte	0x03, 0x19
        /*00aa*/ 	.short	0x003c


	//----- nvinfo : EIATTR_PARAM_CBANK
	.align		4
        /*00ac*/ 	.byte	0x04, 0x0a
        /*00ae*/ 	.short	(.L_33 - .L_32)
	.align		4
.L_32:
        /*00b0*/ 	.word	index@(.nv.constant0.triton_poi_fused__native_batch_norm_legit_no_training_convolution_37)
        /*00b4*/ 	.short	0x0210
        /*00b6*/ 	.short	0x003c


	//----- nvinfo : EIATTR_SW_WAR
	.align		4
.L_33:
        /*00b8*/ 	.byte	0x04, 0x36
        /*00ba*/ 	.short	(.L_35 - .L_34)
.L_34:
        /*00bc*/ 	.word	0x00000008
.L_35:


//--------------------- .nv.callgraph             --------------------------
	.section	.nv.callgraph,"",@"SHT_CUDA_CALLGRAPH"
	.align	4
	.sectionentsize	8
	.align		4
        /*0000*/ 	.word	0x00000000
	.align		4
        /*0004*/ 	.word	0xffffffff
	.align		4
        /*0008*/ 	.word	0x00000000
	.align		4
        /*000c*/ 	.word	0xfffffffe
	.align		4
        /*0010*/ 	.word	0x00000000
	.align		4
        /*0014*/ 	.word	0xfffffffd
	.align		4
        /*0018*/ 	.word	0x00000000
	.align		4
        /*001c*/ 	.word	0xfffffffc


//--------------------- .nv.constant4             --------------------------
	.section	.nv.constant4,"a",@progbits
	.align	8
	.align		8
.nv.constant4:
        /*0000*/ 	.dword	_$_str
	.align		8
        /*0008*/ 	.dword	_$_str_$_2


//--------------------- .text.triton_poi_fused__native_batch_norm_legit_no_training_convolution_37 --------------------------
	.section	.text.triton_poi_fused__native_batch_norm_legit_no_training_convolution_37,"ax",@progbits
	.align	128
        .global         triton_poi_fused__native_batch_norm_legit_no_training_convolution_37
        .type           triton_poi_fused__native_batch_norm_legit_no_training_convolution_37,@function
        .size           triton_poi_fused__native_batch_norm_legit_no_training_convolution_37,(.L_x_1 - triton_poi_fused__native_batch_norm_legit_no_training_convolution_37)
        .other          triton_poi_fused__native_batch_norm_legit_no_training_convolution_37,@"STO_CUDA_ENTRY STV_DEFAULT"
triton_poi_fused__native_batch_norm_legit_no_training_convolution_37:
.text.triton_poi_fused__native_batch_norm_legit_no_training_convolution_37:
[----:B------:R-:W-:Y:S01]  /*0000*/  LDC R1, c[0x0][0x28] ;  /* 0x00000a00ff017b82 */ /* 0x000fe20000000800 */
[----:B------:R-:W1:Y:S07]  /*0010*/  S2R R0, SR_TID.X ;  /* 0x0000000000007919 */ /* 0x000e6e0000002100 */
[----:B------:R-:W2:Y:S01]  /*0020*/  LDC.64 R16, c[0x0][0x228] ;  /* 0x00008a00ff107b82 */ /* 0x000ea20000000a00 */
[----:B------:R-:W-:Y:S01]  /*0030*/  ULDC.64 UR4, c[0x0][0x208] ;  /* 0x0000820000047ab9 */ /* 0x000fe20000000a00 */
[----:B------:R-:W3:Y:S06]  /*0040*/  S2R R3, SR_CTAID.X ;  /* 0x0000000000037919 */ /* 0x000eec0000002500 */
[----:B------:R-:W4:Y:S08]  /*0050*/  LDC.64 R8, c[0x0][0x218] ;  /* 0x00008600ff087b82 */ /* 0x000f300000000a00 */
[----:B------:R-:W5:Y:S08]  /*0060*/  LDC.64 R26, c[0x0][0x210] ;  /* 0x00008400ff1a7b82 */ /* 0x000f700000000a00 */
[----:B------:R-:W5:Y:S01]  /*0070*/  LDC.64 R20, c[0x0][0x220] ;  /* 0x00008800ff147b82 */ /* 0x000f620000000a00 */
[----:B-1----:R-:W-:-:S02]  /*0080*/  SHF.L.U32 R0, R0, 0x2, RZ ;  /* 0x0000000200007819 */ /* 0x002fc400000006ff */
[----:B---3--:R-:W-:Y:S02]  /*0090*/  SHF.R.S32.HI R2, RZ, 0x15, R3 ;  /* 0x00000015ff027819 */ /* 0x008fe40000011403 */
[----:B------:R-:W-:Y:S02]  /*00a0*/  LOP3.LUT R0, R0, 0x1fc, RZ, 0xc0, !PT ;  /* 0x000001fc00007812 */ /* 0x000fe400078ec0ff */
[----:B------:R-:W-:Y:S02]  /*00b0*/  SGXT R2, R2, 0x1 ;  /* 0x000000010202781a */ /* 0x000fe40000000200 */
[----:B------:R-:W-:-:S04]  /*00c0*/  LEA R3, R3, R0, 0xa ;  /* 0x0000000003037211 */ /* 0x000fc800078e50ff */
[----:B------:R-:W-:-:S04]  /*00d0*/  LEA.HI R2, R2, R3, RZ, 0x8 ;  /* 0x0000000302027211 */ /* 0x000fc800078f40ff */
[----:B------:R-:W-:-:S04]  /*00e0*/  LOP3.LUT R2, R2, 0xffffff00, RZ, 0xc0, !PT ;  /* 0xffffff0002027812 */ /* 0x000fc800078ec0ff */
[----:B------:R-:W-:-:S05]  /*00f0*/  IADD3 R24, R3, -R2, RZ ;  /* 0x8000000203187210 */ /* 0x000fca0007ffe0ff */
[----:B--2---:R-:W-:-:S06]  /*0100*/  IMAD.WIDE R16, R24, 0x4, R16 ;  /* 0x0000000418107825 */ /* 0x004fcc00078e0210 */
[----:B------:R-:W2:Y:S01]  /*0110*/  LDG.E.EL.128 R16, desc[UR4][R16.64] ;  /* 0x0000000410107981 */ /* 0x000ea2000c2e1d00 */
[----:B----4-:R-:W-:-:S04]  /*0120*/  IMAD.WIDE R8, R24, 0x4, R8 ;  /* 0x0000000418087825 */ /* 0x010fc800078e0208 */
[----:B-----5:R-:W-:Y:S02]  /*0130*/  IMAD.WIDE R26, R3, 0x4, R26 ;  /* 0x00000004031a7825 */ /* 0x020fe400078e021a */
[----:B------:R-:W3:Y:S04]  /*0140*/  LDG.E.EL.128 R8, desc[UR4][R8.64] ;  /* 0x0000000408087981 */ /* 0x000ee8000c2e1d00 */
[----:B------:R-:W3:Y:S04]  /*0150*/  LDG.E.128 R4, desc[UR4][R26.64+0x800] ;  /* 0x000800041a047981 */ /* 0x000ee8000c1e1d00 */
[----:B------:R-:W4:Y:S01]  /*0160*/  LDG.E.128 R12, desc[UR4][R26.64] ;  /* 0x000000041a0c7981 */ /* 0x000f22000c1e1d00 */
[----:B0-----:R-:W-:-:S06]  /*0170*/  IMAD.WIDE R20, R24, 0x4, R20 ;  /* 0x0000000418147825 */ /* 0x001fcc00078e0214 */
[----:B------:R-:W5:Y:S01]  /*0180*/  LDG.E.EL.128 R20, desc[UR4][R20.64] ;  /* 0x0000000414147981 */ /* 0x000f62000c2e1d00 */
[----:B--2---:R-:W-:-:S04]  /*0190*/  FADD R25, R16, 9.9999997473787516356e-06 ;  /* 0x3727c5ac10197421 */ /* 0x004fc80000000000 */
[----:B------:R-:W0:Y:S01]  /*01a0*/  MUFU.SQRT R0, R25 ;  /* 0x0000001900007308 */ /* 0x000e220000002000 */
[----:B------:R-:W-:Y:S01]  /*01b0*/  FADD R2, R18, 9.9999997473787516356e-06 ;  /* 0x3727c5ac12027421 */ /* 0x000fe20000000000 */
[----:B------:R-:W-:-:S06]  /*01c0*/  FADD R19, R19, 9.9999997473787516356e-06 ;  /* 0x3727c5ac13137421 */ /* 0x000fcc0000000000 */
[----:B------:R-:W1:Y:S08]  /*01d0*/  MUFU.SQRT R2, R2 ;  /* 0x0000000200027308 */ /* 0x000e700000002000 */
[----:B------:R-:W2:Y:S01]  /*01e0*/  MUFU.SQRT R19, R19 ;  /* 0x0000001300137308 */ /* 0x000ea20000002000 */
[C---:B0-----:R-:W-:Y:S01]  /*01f0*/  FSETP.GT.AND P6, PT, R0.reuse, 8.50705917302346158658e+37, PT ;  /* 0x7e8000000000780b */ /* 0x041fe20003fc4000 */
[----:B------:R-:W-:Y:S01]  /*0200*/  HFMA2.MMA R18, -RZ, RZ, 1.625, 0 ;  /* 0x3e800000ff127435 */ /* 0x000fe200000001ff */
[----:B------:R-:W-:Y:S01]  /*0210*/  FSETP.GEU.AND P5, PT, R0, 1.175494350822287508e-38, PT ;  /* 0x008000000000780b */ /* 0x000fe20003fae000 */
[----:B------:R-:W-:Y:S01]  /*0220*/  FADD R17, R17, 9.9999997473787516356e-06 ;  /* 0x3727c5ac11117421 */ /* 0x000fe20000000000 */
[----:B-1----:R-:W-:-:S03]  /*0230*/  FSETP.GT.AND P2, PT, R2, 8.50705917302346158658e+37, PT ;  /* 0x7e8000000200780b */ /* 0x002fc60003f44000 */
[----:B------:R-:W0:Y:S01]  /*0240*/  MUFU.SQRT R16, R17 ;  /* 0x0000001100107308 */ /* 0x000e220000002000 */
[----:B------:R-:W-:-:S03]  /*0250*/  FSETP.GEU.AND P0, PT, R2, 1.175494350822287508e-38, PT ;  /* 0x008000000200780b */ /* 0x000fc60003f0e000 */
[----:B------:R-:W-:Y:S02]  /*0260*/  FSEL R25, R18, 1, P6 ;  /* 0x3f80000012197808 */ /* 0x000fe40003000000 */
[----:B------:R-:W-:Y:S01]  /*0270*/  @P6 FMUL R0, R0, 0.25 ;  /* 0x3e80000000006820 */ /* 0x000fe20000400000 */
[C---:B--2---:R-:W-:Y:S02]  /*0280*/  FSETP.GT.AND P1, PT, R19.reuse, 8.50705917302346158658e+37, PT ;  /* 0x7e8000001300780b */ /* 0x044fe40003f24000 */
[----:B------:R-:W-:Y:S01]  /*0290*/  FSETP.GEU.AND P6, PT, R19, 1.175494350822287508e-38, PT ;  /* 0x008000001300780b */ /* 0x000fe20003fce000 */
[----:B------:R-:W-:Y:S01]  /*02a0*/  @!P5 FMUL R0, R0, 16777216 ;  /* 0x4b8000000000d820 */ /* 0x000fe20000400000 */
[----:B------:R-:W-:-:S05]  /*02b0*/  @P2 FMUL R2, R2, 0.25 ;  /* 0x3e80000002022820 */ /* 0x000fca0000400000 */
[----:B------:R-:W1:Y:S01]  /*02c0*/  MUFU.RCP R0, R0 ;  /* 0x0000000000007308 */ /* 0x000e620000001000 */
[----:B0-----:R-:W-:-:S03]  /*02d0*/  FSETP.GT.AND P4, PT, R16, 8.50705917302346158658e+37, PT ;  /* 0x7e8000001000780b */ /* 0x001fc60003f84000 */
[----:B------:R-:W-:Y:S01]  /*02e0*/  @P1 FMUL R19, R19, 0.25 ;  /* 0x3e80000013131820 */ /* 0x000fe20000400000 */
[----:B------:R-:W-:Y:S01]  /*02f0*/  @!P0 FMUL R2, R2, 16777216 ;  /* 0x4b80000002028820 */ /* 0x000fe20000400000 */
[----:B------:R-:W-:Y:S02]  /*0300*/  FSETP.GEU.AND P3, PT, R16, 1.175494350822287508e-38, PT ;  /* 0x008000001000780b */ /* 0x000fe40003f6e000 */
[----:B------:R-:W-:Y:S01]  /*0310*/  @!P6 FMUL R19, R19, 16777216 ;  /* 0x4b8000001313e820 */ /* 0x000fe20000400000 */
[----:B------:R-:W-:Y:S02]  /*0320*/  @!P5 FMUL R25, R25, 16777216 ;  /* 0x4b8000001919d820 */ /* 0x000fe40000400000 */
[----:B------:R-:W0:Y:S01]  /*0330*/  MUFU.RCP R2, R2 ;  /* 0x0000000200027308 */ /* 0x000e220000001000 */
[----:B------:R-:W-:Y:S01]  /*0340*/  FSEL R28, R18, 1, P4 ;  /* 0x3f800000121c7808 */ /* 0x000fe20002000000 */
[----:B-1----:R-:W-:-:S06]  /*0350*/  FMUL R0, R0, R25 ;  /* 0x0000001900007220 */ /* 0x002fcc0000400000 */
[----:B------:R-:W1:Y:S01]  /*0360*/  MUFU.RCP R19, R19 ;  /* 0x0000001300137308 */ /* 0x000e620000001000 */
[----:B------:R-:W-:Y:S01]  /*0370*/  FSEL R25, R18, 1, P2 ;  /* 0x3f80000012197808 */ /* 0x000fe20001000000 */
[----:B------:R-:W-:Y:S01]  /*0380*/  @P4 FMUL R16, R16, 0.25 ;  /* 0x3e80000010104820 */ /* 0x000fe20000400000 */
[----:B------:R-:W-:-:S03]  /*0390*/  FSEL R18, R18, 1, P1 ;  /* 0x3f80000012127808 */ /* 0x000fc60000800000 */
[----:B------:R-:W-:Y:S01]  /*03a0*/  @!P3 FMUL R16, R16, 16777216 ;  /* 0x4b8000001010b820 */ /* 0x000fe20000400000 */
[----:B------:R-:W-:Y:S01]  /*03b0*/  @!P0 FMUL R25, R25, 16777216 ;  /* 0x4b80000019198820 */ /* 0x000fe20000400000 */
[----:B------:R-:W-:Y:S01]  /*03c0*/  @!P6 FMUL R18, R18, 16777216 ;  /* 0x4b8000001212e820 */ /* 0x000fe20000400000 */
[--C-:B---3--:R-:W-:Y:S01]  /*03d0*/  FADD R7, R7, R11.reuse ;  /* 0x0000000b07077221 */ /* 0x108fe20000000000 */
[----:B------:R0:W2:Y:S01]  /*03e0*/  MUFU.RCP R17, R16 ;  /* 0x0000001000117308 */ /* 0x0000a20000001000 */
[--C-:B------:R-:W-:Y:S01]  /*03f0*/  FADD R6, R6, R10.reuse ;  /* 0x0000000a06067221 */ /* 0x100fe20000000000 */
[----:B----4-:R-:W-:Y:S01]  /*0400*/  FADD R11, R15, R11 ;  /* 0x0000000b0f0b7221 */ /* 0x010fe20000000000 */
[----:B------:R-:W-:Y:S02]  /*0410*/  FADD R10, R14, R10 ;  /* 0x0000000a0e0a7221 */ /* 0x000fe40000000000 */
[----:B------:R-:W3:Y:S01]  /*0420*/  LDC.64 R14, c[0x0][0x230] ;  /* 0x00008c00ff0e7b82 */ /* 0x000ee20000000a00 */
[----:B0-----:R-:W-:Y:S01]  /*0430*/  FMUL R16, R2, R25 ;  /* 0x0000001902107220 */ /* 0x001fe20000400000 */
[----:B-1----:R-:W-:-:S06]  /*0440*/  FMUL R2, R19, R18 ;  /* 0x0000001213027220 */ /* 0x002fcc0000400000 */
[----:B------:R-:W0:Y:S01]  /*0450*/  LDC.64 R18, c[0x0][0x238] ;  /* 0x00008e00ff127b82 */ /* 0x000e220000000a00 */
[----:B------:R-:W-:Y:S01]  /*0460*/  @!P3 FMUL R28, R28, 16777216 ;  /* 0x4b8000001c1cb820 */ /* 0x000fe20000400000 */
[--C-:B------:R-:W-:Y:S01]  /*0470*/  FADD R5, R5, R9.reuse ;  /* 0x0000000905057221 */ /* 0x100fe20000000000 */
[----:B------:R-:W-:Y:S01]  /*0480*/  FADD R9, R13, R9 ;  /* 0x000000090d097221 */ /* 0x000fe20000000000 */
[--C-:B------:R-:W-:Y:S01]  /*0490*/  FADD R4, R4, R8.reuse ;  /* 0x0000000804047221 */ /* 0x100fe20000000000 */
[----:B------:R-:W-:Y:S01]  /*04a0*/  FADD R8, R12, R8 ;  /* 0x000000080c087221 */ /* 0x000fe20000000000 */
[----:B--2---:R-:W-:Y:S01]  /*04b0*/  FMUL R17, R17, R28 ;  /* 0x0000001c11117220 */ /* 0x004fe20000400000 */
[C---:B-----5:R-:W-:Y:S01]  /*04c0*/  FADD R25, -R22.reuse, R10 ;  /* 0x0000000a16197221 */ /* 0x060fe20000000100 */
[----:B------:R-:W-:Y:S01]  /*04d0*/  FADD R29, -R22, R6 ;  /* 0x00000006161d7221 */ /* 0x000fe20000000100 */
[----:B------:R-:W-:Y:S02]  /*04e0*/  FADD R22, -R21, R9 ;  /* 0x0000000915167221 */ /* 0x000fe40000000100 */
[----:B------:R-:W-:Y:S01]  /*04f0*/  FMUL R25, R25, R16 ;  /* 0x0000001019197220 */ /* 0x000fe20000400000 */
[----:B---3--:R-:W-:-:S04]  /*0500*/  IMAD.WIDE R12, R24, 0x4, R14 ;  /* 0x00000004180c7825 */ /* 0x008fc800078e020e */
[----:B------:R-:W-:Y:S01]  /*0510*/  FMUL R29, R29, R16 ;  /* 0x000000101d1d7220 */ /* 0x000fe20000400000 */
[----:B------:R-:W-:Y:S01]  /*0520*/  FMUL R22, R22, R17 ;  /* 0x0000001116167220 */ /* 0x000fe20000400000 */
[----:B------:R-:W2:Y:S01]  /*0530*/  LDG.E.EL.128 R12, desc[UR4][R12.64] ;  /* 0x000000040c0c7981 */ /* 0x000ea2000c2e1d00 */
[----:B0-----:R-:W-:-:S04]  /*0540*/  IMAD.WIDE R18, R24, 0x4, R18 ;  /* 0x0000000418127825 */ /* 0x001fc800078e0212 */
[----:B------:R-:W-:-:S04]  /*0550*/  FADD R24, -R21, R5 ;  /* 0x0000000515187221 */ /* 0x000fc80000000100 */
[----:B------:R-:W-:Y:S02]  /*0560*/  FMUL R24, R24, R17 ;  /* 0x0000001118187220 */ /* 0x000fe40000400000 */
[----:B------:R-:W2:Y:S04]  /*0570*/  LDG.E.EL.128 R16, desc[UR4][R18.64] ;  /* 0x0000000412107981 */ /* 0x000ea8000c2e1d00 */
[----:B------:R-:W-:Y:S04]  /*0580*/  STG.E.128 desc[UR4][R26.64], R8 ;  /* 0x000000081a007986 */ /* 0x000fe8000c101d04 */
[----:B------:R-:W-:Y:S01]  /*0590*/  STG.E.128 desc[UR4][R26.64+0x800], R4 ;  /* 0x000800041a007986 */ /* 0x000fe2000c101d04 */
[C-C-:B--2---:R-:W-:Y:S01]  /*05a0*/  FFMA R21, R13.reuse, R22, R17.reuse ;  /* 0x000000160d157223 */ /* 0x144fe20000000011 */
[----:B------:R-:W-:Y:S01]  /*05b0*/  FFMA R13, R13, R24, R17 ;  /* 0x000000180d0d7223 */ /* 0x000fe20000000011 */
[----:B------:R-:W-:-:S02]  /*05c0*/  FFMA R22, R14, R25, R18 ;  /* 0x000000190e167223 */ /* 0x000fc40000000012 */
[----:B------:R-:W0:Y:S01]  /*05d0*/  LDC.64 R24, c[0x0][0x240] ;  /* 0x00009000ff187b82 */ /* 0x000e220000000a00 */
[----:B------:R-:W-:Y:S01]  /*05e0*/  FFMA R14, R14, R29, R18 ;  /* 0x0000001d0e0e7223 */ /* 0x000fe20000000012 */
[C---:B------:R-:W-:Y:S01]  /*05f0*/  FADD R29, -R20.reuse, R8 ;  /* 0x00000008141d7221 */ /* 0x040fe20000000100 */
[----:B------:R-:W-:-:S03]  /*0600*/  FADD R17, -R20, R4 ;  /* 0x0000000414117221 */ /* 0x000fc60000000100 */
[-C--:B------:R-:W-:Y:S01]  /*0610*/  FMUL R29, R29, R0.reuse ;  /* 0x000000001d1d7220 */ /* 0x080fe20000400000 */
[----:B------:R-:W-:Y:S01]  /*0620*/  FMUL R17, R17, R0 ;  /* 0x0000000011117220 */ /* 0x000fe20000400000 */
[C---:B------:R-:W-:Y:S01]  /*0630*/  FADD R0, -R23.reuse, R11 ;  /* 0x0000000b17007221 */ /* 0x040fe20000000100 */
[----:B------:R-:W-:-:S03]  /*0640*/  FADD R23, -R23, R7 ;  /* 0x0000000717177221 */ /* 0x000fc60000000100 */
[-C--:B------:R-:W-:Y:S01]  /*0650*/  FMUL R0, R0, R2.reuse ;  /* 0x0000000200007220 */ /* 0x080fe20000400000 */
[----:B------:R-:W-:Y:S01]  /*0660*/  FMUL R2, R23, R2 ;  /* 0x0000000217027220 */ /* 0x000fe20000400000 */
[C-C-:B------:R-:W-:Y:S01]  /*0670*/  FFMA R20, R12.reuse, R29, R16.reuse ;  /* 0x0000001d0c147223 */ /* 0x140fe20000000010 */
[----:B------:R-:W-:Y:S01]  /*0680*/  FFMA R12, R12, R17, R16 ;  /* 0x000000110c0c7223 */ /* 0x000fe20000000010 */
[C-C-:B------:R-:W-:Y:S01]  /*0690*/  FFMA R23, R15.reuse, R0, R19.reuse ;  /* 0x000000000f177223 */ /* 0x140fe20000000013 */
[----:B------:R-:W-:Y:S01]  /*06a0*/  FFMA R15, R15, R2, R19 ;  /* 0x000000020f0f7223 */ /* 0x000fe20000000013 */
[----:B0-----:R-:W-:-:S05]  /*06b0*/  IMAD.WIDE R24, R3, 0x4, R24 ;  /* 0x0000000403187825 */ /* 0x001fca00078e0218 */
[----:B------:R-:W-:Y:S04]  /*06c0*/  STG.E.128 desc[UR4][R24.64], R20 ;  /* 0x0000001418007986 */ /* 0x000fe8000c101d04 */
[----:B------:R-:W-:Y:S01]  /*06d0*/  STG.E.128 desc[UR4][R24.64+0x800], R12 ;  /* 0x0008000c18007986 */ /* 0x000fe2000c101d04 */
[----:B------:R-:W-:Y:S05]  /*06e0*/  EXIT ;  /* 0x000000000000794d */ /* 0x000fea0003800000 */
.L_x_0:
[----:B------:R-:W-:-:S00]  /*06f0*/  BRA `(.L_x_0) ;  /* 0xfffffffc00fc7947 */ /* 0x000fc0000383ffff */
[----:B------:R-:W-:-:S00]  /*0700*/  NOP ;  /* 0x0000000000007918 */ /* 0x000fc00000000000 */
[----:B------:R-:W-:-:S00]  /*0710*/  NOP ;  /* 0x0000000000007918 */ /* 0x000fc00000000000 */
[----:B------:R-:W-:-:S00]  /*0720*/  NOP ;  /* 0x0000000000007918 */ /* 0x000fc00000000000 */
[----:B------:R-:W-:-:S00]  /*0730*/  NOP ;  /* 0x0000000000007918 */ /* 0x000fc00000000000 */
[----:B------:R-:W-:-:S00]  /*0740*/  NOP ;  /* 0x0000000000007918 */ /* 0x000fc00000000000 */
[----:B------:R-:W-:-:S00]  /*0750*/  NOP ;  /* 0x0000000000007918 */ /* 0x000fc00000000000 */
[----:B------:R-:W-:-:S00]  /*0760*/  NOP ;  /* 0x0000000000007918 */ /* 0x000fc00000000000 */
[----:B------:R-:W-:-:S00]  /*0770*/  NOP ;  /* 0x0000000000007918 */ /* 0x000fc00000000000 */
.L_x_1:


//--------------------- .nv.global.init           --------------------------
	.section	.nv.global.init,"aw",@progbits
.nv.global.init:
	.type		_$_str,@object
	.size		_$_str,(_$_str_$_2 - _$_str)
_$_str:
        /*0000*/ 	.byte	0x5f, 0x5f, 0x43, 0x55, 0x44, 0x41, 0x5f, 0x46, 0x54, 0x5a, 0x00
	.type		_$_str_$_2,@object
	.size		_$_str_$_2,(.L_1 - _$_str_$_2)
_$_str_$_2:
        /*000b*/ 	.byte	0x5f, 0x5f, 0x43, 0x55, 0x44, 0x41, 0x5f, 0x50, 0x52, 0x45, 0x43, 0x5f, 0x53, 0x51, 0x52, 0x54
        /*001b*/ 	.byte	0x00
.L_1:


//--------------------- .nv.constant0.triton_poi_fused__native_batch_norm_legit_no_training_convolution_37 --------------------------
	.section	.nv.constant0.triton_poi_fused__native_batch_norm_legit_no_training_convolution_37,"a",@progbits
	.sectionflags	@""
	.align	4
.nv.constant0.triton_poi_fused__native_batch_norm_legit_no_training_convolution_37:
	.zero		588
